	.headerflags	@"EF_CUDA_TEXMODE_UNIFIED EF_CUDA_64BIT_ADDRESS EF_CUDA_ACCELERATORS EF_CUDA_SM90 EF_CUDA_VIRTUAL_SM(EF_CUDA_SM90)"
	.elftype	@"ET_EXEC"


//--------------------- .nv.info                  --------------------------
	.section	.nv.info,"",@"SHT_CUDA_INFO"
	.align	4


	//----- nvinfo : EIATTR_REGCOUNT
	.align		4
        /*0000*/ 	.byte	0x04, 0x2f
        /*0002*/ 	.short	(.L_1 - .L_0)
	.align		4
.L_0:
        /*0004*/ 	.word	index@(triton_poi_fused_add_2)
        /*0008*/ 	.word	0x0000001a


	//----- nvinfo : EIATTR_MIN_STACK_SIZE
	.align		4
.L_1:
        /*000c*/ 	.byte	0x04, 0x12
        /*000e*/ 	.short	(.L_3 - .L_2)
	.align		4
.L_2:
        /*0010*/ 	.word	index@(triton_poi_fused_add_2)
        /*0014*/ 	.word	0x00000000


	//----- nvinfo : EIATTR_FRAME_SIZE
	.align		4
.L_3:
        /*0018*/ 	.byte	0x04, 0x11
        /*001a*/ 	.short	(.L_5 - .L_4)
	.align		4
.L_4:
        /*001c*/ 	.word	index@(triton_poi_fused_add_2)
        /*0020*/ 	.word	0x00000000


	//----- nvinfo : EIATTR_MIN_STACK_SIZE
	.align		4
.L_5:
        /*0024*/ 	.byte	0x04, 0x12
        /*0026*/ 	.short	(.L_7 - .L_6)
	.align		4
.L_6:
        /*0028*/ 	.word	index@(triton_poi_fused_add_2)
        /*002c*/ 	.word	0x00000000
.L_7:


//--------------------- .nv.info.triton_poi_fused_add_2 --------------------------
	.section	.nv.info.triton_poi_fused_add_2,"",@"SHT_CUDA_INFO"
	.sectionflags	@""
	.align	4


	//----- nvinfo : EIATTR_CUDA_API_VERSION
	.align		4
        /*0000*/ 	.byte	0x04, 0x37
        /*0002*/ 	.short	(.L_9 - .L_8)
.L_8:
        /*0004*/ 	.word	0x0000007c


	//----- nvinfo : EIATTR_KPARAM_INFO
	.align		4
.L_9:
        /*0008*/ 	.byte	0x04, 0x17
        /*000a*/ 	.short	(.L_11 - .L_10)
.L_10:
        /*000c*/ 	.word	0x00000000
        /*0010*/ 	.short	0x0002
        /*0012*/ 	.short	0x0010
        /*0014*/ 	.byte	0x00, 0xf0, 0x11, 0x00


	//----- nvinfo : EIATTR_KPARAM_INFO
	.align		4
.L_11:
        /*0018*/ 	.byte	0x04, 0x17
        /*001a*/ 	.short	(.L_13 - .L_12)
.L_12:
        /*001c*/ 	.word	0x00000000
        /*0020*/ 	.short	0x0001
        /*0022*/ 	.short	0x0008
        /*0024*/ 	.byte	0x00, 0xf4, 0x21, 0x00


	//----- nvinfo : EIATTR_KPARAM_INFO
	.align		4
.L_13:
        /*0028*/ 	.byte	0x04, 0x17
        /*002a*/ 	.short	(.L_15 - .L_14)
.L_14:
        /*002c*/ 	.word	0x00000000
        /*0030*/ 	.short	0x0000
        /*0032*/ 	.short	0x0000
        /*0034*/ 	.byte	0x00, 0xf4, 0x21, 0x00


	//----- nvinfo : EIATTR_SPARSE_MMA_MASK
	.align		4
.L_15:
        /*0038*/ 	.byte	0x03, 0x50
        /*003a*/ 	.short	0x0000


	//----- nvinfo : EIATTR_MAXREG_COUNT
	.align		4
        /*003c*/ 	.byte	0x03, 0x1b
        /*003e*/ 	.short	0x00ff


	//----- nvinfo : EIATTR_EXIT_INSTR_OFFSETS
	.align		4
        /*0040*/ 	.byte	0x04, 0x1c
        /*0042*/ 	.short	(.L_17 - .L_16)


	//   ....[0]....
.L_16:
        /*0044*/ 	.word	0x00000190


	//----- nvinfo : EIATTR_REQNTID
	.align		4
.L_17:
        /*0048*/ 	.byte	0x04, 0x10
        /*004a*/ 	.short	(.L_19 - .L_18)
.L_18:
        /*004c*/ 	.word	0x00000080
        /*0050*/ 	.word	0x00000001
        /*0054*/ 	.word	0x00000001


	//----- nvinfo : EIATTR_CBANK_PARAM_SIZE
	.align		4
.L_19:
        /*0058*/ 	.byte	0x03, 0x19
        /*005a*/ 	.short	0x0014


	//----- nvinfo : EIATTR_PARAM_CBANK
	.align		4
        /*005c*/ 	.byte	0x04, 0x0a
        /*005e*/ 	.short	(.L_21 - .L_20)
	.align		4
.L_20:
        /*0060*/ 	.word	index@(.nv.constant0.triton_poi_fused_add_2)
        /*0064*/ 	.short	0x0210
        /*0066*/ 	.short	0x0014


	//----- nvinfo : EIATTR_SW_WAR
	.align		4
.L_21:
        /*0068*/ 	.byte	0x04, 0x36
        /*006a*/ 	.short	(.L_23 - .L_22)
.L_22:
        /*006c*/ 	.word	0x00000008
.L_23:


//--------------------- .nv.callgraph             --------------------------
	.section	.nv.callgraph,"",@"SHT_CUDA_CALLGRAPH"
	.align	4
	.sectionentsize	8
	.align		4
        /*0000*/ 	.word	0x00000000
	.align		4
        /*0004*/ 	.word	0xffffffff
	.align		4
        /*0008*/ 	.word	0x00000000
	.align		4
        /*000c*/ 	.word	0xfffffffe
	.align		4
        /*0010*/ 	.word	0x00000000
	.align		4
        /*0014*/ 	.word	0xfffffffd
	.align		4
        /*0018*/ 	.word	0x00000000
	.align		4
        /*001c*/ 	.word	0xfffffffc


//--------------------- .text.triton_poi_fused_add_2 --------------------------
	.section	.text.triton_poi_fused_add_2,"ax",@progbits
	.align	128
        .global         triton_poi_fused_add_2
        .type           triton_poi_fused_add_2,@function
        .size           triton_poi_fused_add_2,(.L_x_1 - triton_poi_fused_add_2)
        .other          triton_poi_fused_add_2,@"STO_CUDA_ENTRY STV_DEFAULT"
triton_poi_fused_add_2:
.text.triton_poi_fused_add_2:
[----:B------:R-:W-:Y:S01]  /*0000*/  LDC R1, c[0x0][0x28] ;  /* 0x00000a00ff017b82 */ /* 0x000fe20000000800 */
[----:B------:R-:W1:Y:S07]  /*0010*/  S2R R0, SR_TID.X ;  /* 0x0000000000007919 */ /* 0x000e6e0000002100 */
[----:B------:R-:W2:Y:S01]  /*0020*/  LDC.64 R2, c[0x0][0x218] ;  /* 0x00008600ff027b82 */ /* 0x000ea20000000a00 */
[----:B------:R-:W-:Y:S01]  /*0030*/  ULDC.64 UR4, c[0x0][0x208] ;  /* 0x0000820000047ab9 */ /* 0x000fe20000000a00 */
[----:B------:R-:W3:Y:S06]  /*0040*/  S2R R7, SR_CTAID.X ;  /* 0x0000000000077919 */ /* 0x000eec0000002500 */
[----:B------:R-:W4:Y:S01]  /*0050*/  LDC.64 R4, c[0x0][0x210] ;  /* 0x00008400ff047b82 */ /* 0x000f220000000a00 */
[----:B-1----:R-:W-:-:S04]  /*0060*/  SHF.L.U32 R0, R0, 0x2, RZ ;  /* 0x0000000200007819 */ /* 0x002fc800000006ff */
[----:B------:R-:W-:-:S04]  /*0070*/  LOP3.LUT R0, R0, 0x1fc, RZ, 0xc0, !PT ;  /* 0x000001fc00007812 */ /* 0x000fc800078ec0ff */
[----:B---3--:R-:W-:-:S05]  /*0080*/  LEA R7, R7, R0, 0xa ;  /* 0x0000000007077211 */ /* 0x008fca00078e50ff */
[----:B--2---:R-:W-:-:S04]  /*0090*/  IMAD.WIDE R2, R7, 0x4, R2 ;  /* 0x0000000407027825 */ /* 0x004fc800078e0202 */
[----:B----4-:R-:W-:Y:S01]  /*00a0*/  IMAD.WIDE R4, R7, 0x4, R4 ;  /* 0x0000000407047825 */ /* 0x010fe200078e0204 */
[----:B------:R-:W2:Y:S04]  /*00b0*/  LDG.E.128 R8, desc[UR4][R2.64] ;  /* 0x0000000402087981 */ /* 0x000ea8000c1e1d00 */
[----:B------:R-:W2:Y:S04]  /*00c0*/  LDG.E.128 R16, desc[UR4][R4.64] ;  /* 0x0000000404107981 */ /* 0x000ea8000c1e1d00 */
[----:B------:R-:W3:Y:S04]  /*00d0*/  LDG.E.128 R12, desc[UR4][R2.64+0x800] ;  /* 0x00080004020c7981 */ /* 0x000ee8000c1e1d00 */
[----:B------:R-:W3:Y:S01]  /*00e0*/  LDG.E.128 R20, desc[UR4][R4.64+0x800] ;  /* 0x0008000404147981 */ /* 0x000ee2000c1e1d00 */
[----:B--2---:R-:W-:Y:S01]  /*00f0*/  FADD R8, R8, R16 ;  /* 0x0000001008087221 */ /* 0x004fe20000000000 */
[----:B------:R-:W-:Y:S01]  /*0100*/  FADD R9, R9, R17 ;  /* 0x0000001109097221 */ /* 0x000fe20000000000 */
[----:B------:R-:W-:Y:S01]  /*0110*/  FADD R10, R10, R18 ;  /* 0x000000120a0a7221 */ /* 0x000fe20000000000 */
[----:B------:R-:W-:Y:S01]  /*0120*/  FADD R11, R11, R19 ;  /* 0x000000130b0b7221 */ /* 0x000fe20000000000 */
[----:B---3--:R-:W-:Y:S01]  /*0130*/  FADD R12, R12, R20 ;  /* 0x000000140c0c7221 */ /* 0x008fe20000000000 */
[----:B------:R-:W-:Y:S01]  /*0140*/  FADD R13, R13, R21 ;  /* 0x000000150d0d7221 */ /* 0x000fe20000000000 */
[----:B------:R-:W-:Y:S01]  /*0150*/  FADD R14, R14, R22 ;  /* 0x000000160e0e7221 */ /* 0x000fe20000000000 */
[----:B------:R-:W-:Y:S01]  /*0160*/  FADD R15, R15, R23 ;  /* 0x000000170f0f7221 */ /* 0x000fe20000000000 */
[----:B------:R-:W-:Y:S04]  /*0170*/  STG.E.128 desc[UR4][R4.64], R8 ;  /* 0x0000000804007986 */ /* 0x000fe8000c101d04 */
[----:B------:R-:W-:Y:S01]  /*0180*/  STG.E.128 desc[UR4][R4.64+0x800], R12 ;  /* 0x0008000c04007986 */ /* 0x000fe2000c101d04 */
[----:B------:R-:W-:Y:S05]  /*0190*/  EXIT ;  /* 0x000000000000794d */ /* 0x000fea0003800000 */
.L_x_0:
[----:B------:R-:W-:-:S00]  /*01a0*/  BRA `(.L_x_0) ;  /* 0xfffffffc00fc7947 */ /* 0x000fc0000383ffff */
[----:B------:R-:W-:-:S00]  /*01b0*/  NOP ;  /* 0x0000000000007918 */ /* 0x000fc00000000000 */
        /* <DEDUP_REMOVED lines=12> */
.L_x_1:


//--------------------- .nv.constant0.triton_poi_fused_add_2 --------------------------
	.section	.nv.constant0.triton_poi_fused_add_2,"a",@progbits
	.sectionflags	@""
	.align	4
.nv.constant0.triton_poi_fused_add_2:
	.zero		548
